	.headerflags	@"EF_CUDA_TEXMODE_UNIFIED EF_CUDA_64BIT_ADDRESS EF_CUDA_ACCELERATORS EF_CUDA_SM90 EF_CUDA_VIRTUAL_SM(EF_CUDA_SM90)"
	.elftype	@"ET_EXEC"


//--------------------- .nv.info                  --------------------------
	.section	.nv.info,"",@"SHT_CUDA_INFO"
	.align	4


	//----- nvinfo : EIATTR_REGCOUNT
	.align		4
        /*0000*/ 	.byte	0x04, 0x2f
        /*0002*/ 	.short	(.L_1 - .L_0)
	.align		4
.L_0:
        /*0004*/ 	.word	index@(triton_poi_fused_add_eye_sub_0)
        /*0008*/ 	.word	0x00000012


	//----- nvinfo : EIATTR_MIN_STACK_SIZE
	.align		4
.L_1:
        /*000c*/ 	.byte	0x04, 0x12
        /*000e*/ 	.short	(.L_3 - .L_2)
	.align		4
.L_2:
        /*0010*/ 	.word	index@(triton_poi_fused_add_eye_sub_0)
        /*0014*/ 	.word	0x00000000


	//----- nvinfo : EIATTR_FRAME_SIZE
	.align		4
.L_3:
        /*0018*/ 	.byte	0x04, 0x11
        /*001a*/ 	.short	(.L_5 - .L_4)
	.align		4
.L_4:
        /*001c*/ 	.word	index@(triton_poi_fused_add_eye_sub_0)
        /*0020*/ 	.word	0x00000000


	//----- nvinfo : EIATTR_MIN_STACK_SIZE
	.align		4
.L_5:
        /*0024*/ 	.byte	0x04, 0x12
        /*0026*/ 	.short	(.L_7 - .L_6)
	.align		4
.L_6:
        /*0028*/ 	.word	index@(triton_poi_fused_add_eye_sub_0)
        /*002c*/ 	.word	0x00000000
.L_7:


//--------------------- .nv.info.triton_poi_fused_add_eye_sub_0 --------------------------
	.section	.nv.info.triton_poi_fused_add_eye_sub_0,"",@"SHT_CUDA_INFO"
	.sectionflags	@""
	.align	4


	//----- nvinfo : EIATTR_CUDA_API_VERSION
	.align		4
        /*0000*/ 	.byte	0x04, 0x37
        /*0002*/ 	.short	(.L_9 - .L_8)
.L_8:
        /*0004*/ 	.word	0x0000007c


	//----- nvinfo : EIATTR_KPARAM_INFO
	.align		4
.L_9:
        /*0008*/ 	.byte	0x04, 0x17
        /*000a*/ 	.short	(.L_11 - .L_10)
.L_10:
        /*000c*/ 	.word	0x00000000
        /*0010*/ 	.short	0x0004
        /*0012*/ 	.short	0x001c
        /*0014*/ 	.byte	0x00, 0xf0, 0x11, 0x00


	//----- nvinfo : EIATTR_KPARAM_INFO
	.align		4
.L_11:
        /*0018*/ 	.byte	0x04, 0x17
        /*001a*/ 	.short	(.L_13 - .L_12)
.L_12:
        /*001c*/ 	.word	0x00000000
        /*0020*/ 	.short	0x0003
        /*0022*/ 	.short	0x0018
        /*0024*/ 	.byte	0x00, 0xf0, 0x11, 0x00


	//----- nvinfo : EIATTR_KPARAM_INFO
	.align		4
.L_13:
        /*0028*/ 	.byte	0x04, 0x17
        /*002a*/ 	.short	(.L_15 - .L_14)
.L_14:
        /*002c*/ 	.word	0x00000000
        /*0030*/ 	.short	0x0002
        /*0032*/ 	.short	0x0010
        /*0034*/ 	.byte	0x00, 0xf4, 0x21, 0x00


	//----- nvinfo : EIATTR_KPARAM_INFO
	.align		4
.L_15:
        /*0038*/ 	.byte	0x04, 0x17
        /*003a*/ 	.short	(.L_17 - .L_16)
.L_16:
        /*003c*/ 	.word	0x00000000
        /*0040*/ 	.short	0x0001
        /*0042*/ 	.short	0x0008
        /*0044*/ 	.byte	0x00, 0xf4, 0x21, 0x00


	//----- nvinfo : EIATTR_KPARAM_INFO
	.align		4
.L_17:
        /*0048*/ 	.byte	0x04, 0x17
        /*004a*/ 	.short	(.L_19 - .L_18)
.L_18:
        /*004c*/ 	.word	0x00000000
        /*0050*/ 	.short	0x0000
        /*0052*/ 	.short	0x0000
        /*0054*/ 	.byte	0x00, 0xf4, 0x21, 0x00


	//----- nvinfo : EIATTR_SPARSE_MMA_MASK
	.align		4
.L_19:
        /*0058*/ 	.byte	0x03, 0x50
        /*005a*/ 	.short	0x0000


	//----- nvinfo : EIATTR_MAXREG_COUNT
	.align		4
        /*005c*/ 	.byte	0x03, 0x1b
        /*005e*/ 	.short	0x00ff


	//----- nvinfo : EIATTR_EXIT_INSTR_OFFSETS
	.align		4
        /*0060*/ 	.byte	0x04, 0x1c
        /*0062*/ 	.short	(.L_21 - .L_20)


	//   ....[0]....
.L_20:
        /*0064*/ 	.word	0x000004e0


	//   ....[1]....
        /*0068*/ 	.word	0x00000530


	//----- nvinfo : EIATTR_REQNTID
	.align		4
.L_21:
        /*006c*/ 	.byte	0x04, 0x10
        /*006e*/ 	.short	(.L_23 - .L_22)
.L_22:
        /*0070*/ 	.word	0x00000020
        /*0074*/ 	.word	0x00000001
        /*0078*/ 	.word	0x00000001


	//----- nvinfo : EIATTR_CBANK_PARAM_SIZE
	.align		4
.L_23:
        /*007c*/ 	.byte	0x03, 0x19
        /*007e*/ 	.short	0x0020


	//----- nvinfo : EIATTR_PARAM_CBANK
	.align		4
        /*0080*/ 	.byte	0x04, 0x0a
        /*0082*/ 	.short	(.L_25 - .L_24)
	.align		4
.L_24:
        /*0084*/ 	.word	index@(.nv.constant0.triton_poi_fused_add_eye_sub_0)
        /*0088*/ 	.short	0x0210
        /*008a*/ 	.short	0x0020


	//----- nvinfo : EIATTR_SW_WAR
	.align		4
.L_25:
        /*008c*/ 	.byte	0x04, 0x36
        /*008e*/ 	.short	(.L_27 - .L_26)
.L_26:
        /*0090*/ 	.word	0x00000008
.L_27:


//--------------------- .nv.callgraph             --------------------------
	.section	.nv.callgraph,"",@"SHT_CUDA_CALLGRAPH"
	.align	4
	.sectionentsize	8
	.align		4
        /*0000*/ 	.word	0x00000000
	.align		4
        /*0004*/ 	.word	0xffffffff
	.align		4
        /*0008*/ 	.word	0x00000000
	.align		4
        /*000c*/ 	.word	0xfffffffe
	.align		4
        /*0010*/ 	.word	0x00000000
	.align		4
        /*0014*/ 	.word	0xfffffffd
	.align		4
        /*0018*/ 	.word	0x00000000
	.align		4
        /*001c*/ 	.word	0xfffffffc


//--------------------- .text.triton_poi_fused_add_eye_sub_0 --------------------------
	.section	.text.triton_poi_fused_add_eye_sub_0,"ax",@progbits
	.sectionflags	@"SHF_BARRIERS=1"
	.align	128
        .global         triton_poi_fused_add_eye_sub_0
        .type           triton_poi_fused_add_eye_sub_0,@function
        .size           triton_poi_fused_add_eye_sub_0,(.L_x_1 - triton_poi_fused_add_eye_sub_0)
        .other          triton_poi_fused_add_eye_sub_0,@"STO_CUDA_ENTRY STV_DEFAULT"
triton_poi_fused_add_eye_sub_0:
.text.triton_poi_fused_add_eye_sub_0:
[----:B------:R-:W0:Y:S02]  /*0000*/  LDC R1, c[0x0][0x28] ;  /* 0x00000a00ff017b82 */ /* 0x000e240000000800 */
[----:B------:R-:W1:Y:S01]  /*0010*/  S2R R15, SR_TID.X ;  /* 0x00000000000f7919 */ /* 0x000e620000002100 */
[----:B------:R-:W2:Y:S01]  /*0020*/  LDC.64 R2, c[0x0][0x210] ;  /* 0x00008400ff027b82 */ /* 0x000ea20000000a00 */
[----:B------:R-:W-:Y:S01]  /*0030*/  IMAD.MOV.U32 R12, RZ, RZ, RZ ;  /* 0x000000ffff0c7224 */ /* 0x000fe200078e00ff */
[----:B------:R-:W-:Y:S01]  /*0040*/  ULDC.64 UR6, c[0x0][0x208] ;  /* 0x0000820000067ab9 */ /* 0x000fe20000000a00 */
[----:B------:R-:W3:Y:S01]  /*0050*/  S2R R8, SR_CTAID.X ;  /* 0x0000000000087919 */ /* 0x000ee20000002500 */
[----:B------:R-:W4:Y:S01]  /*0060*/  S2R R6, SR_CTAID.Y ;  /* 0x0000000000067919 */ /* 0x000f220000002600 */
[----:B-1----:R-:W-:Y:S02]  /*0070*/  SHF.R.U32.HI R0, RZ, 0x1, R15 ;  /* 0x00000001ff007819 */ /* 0x002fe4000001160f */
[----:B------:R-:W-:Y:S02]  /*0080*/  LOP3.LUT R4, R15, 0x10, RZ, 0xc0, !PT ;  /* 0x000000100f047812 */ /* 0x000fe400078ec0ff */
[----:B------:R-:W-:Y:S01]  /*0090*/  SGXT.U32 R0, R0, 0x3 ;  /* 0x000000030000781a */ /* 0x000fe20000000000 */
[----:B---3--:R-:W-:Y:S01]  /*00a0*/  IMAD.SHL.U32 R8, R8, 0x2, RZ ;  /* 0x0000000208087824 */ /* 0x008fe200078e00ff */
[----:B------:R-:W-:-:S04]  /*00b0*/  SHF.R.U32.HI R5, RZ, 0x1, R4 ;  /* 0x00000001ff057819 */ /* 0x000fc80000011604 */
[----:B------:R-:W-:Y:S01]  /*00c0*/  LOP3.LUT R7, R0, R5, RZ, 0xfc, !PT ;  /* 0x0000000500077212 */ /* 0x000fe200078efcff */
[----:B----4-:R-:W-:Y:S01]  /*00d0*/  IMAD.SHL.U32 R0, R6, 0x10, RZ ;  /* 0x0000001006007824 */ /* 0x010fe200078e00ff */
[----:B------:R-:W-:-:S04]  /*00e0*/  LOP3.LUT R5, R8, 0x1, R15, 0xf8, !PT ;  /* 0x0000000108057812 */ /* 0x000fc800078ef80f */
[----:B------:R-:W-:Y:S02]  /*00f0*/  ISETP.GE.AND P0, PT, R5, 0x4, PT ;  /* 0x000000040500780c */ /* 0x000fe40003f06270 */
[----:B------:R-:W-:-:S04]  /*0100*/  LOP3.LUT R4, R7, R0, RZ, 0xfc, !PT ;  /* 0x0000000007047212 */ /* 0x000fc800078efcff */
[C---:B------:R-:W-:Y:S01]  /*0110*/  ISETP.LT.AND P0, PT, R4.reuse, 0x10, !P0 ;  /* 0x000000100400780c */ /* 0x040fe20004701270 */
[----:B------:R-:W-:-:S04]  /*0120*/  IMAD R13, R4, 0x4, R5 ;  /* 0x00000004040d7824 */ /* 0x000fc800078e0205 */
[----:B--2---:R-:W-:-:S08]  /*0130*/  IMAD.WIDE R4, R13, 0x4, R2 ;  /* 0x000000040d047825 */ /* 0x004fd000078e0202 */
[----:B------:R1:W2:Y:S01]  /*0140*/  @P0 LDG.E.EL R12, desc[UR6][R4.64] ;  /* 0x00000006040c0981 */ /* 0x0002a2000c2e1900 */
[----:B------:R-:W3:Y:S01]  /*0150*/  S2UR UR5, SR_CgaCtaId ;  /* 0x00000000000579c3 */ /* 0x000ee20000008800 */
[----:B------:R-:W-:Y:S01]  /*0160*/  LOP3.LUT R6, R0, 0xf, R15, 0xf8, !PT ;  /* 0x0000000f00067812 */ /* 0x000fe200078ef80f */
[----:B------:R-:W-:Y:S01]  /*0170*/  UMOV UR4, 0x400 ;  /* 0x0000040000047882 */ /* 0x000fe20000000000 */
[----:B------:R-:W-:Y:S01]  /*0180*/  LOP3.LUT R0, R15, 0x1, RZ, 0xc0, !PT ;  /* 0x000000010f007812 */ /* 0x000fe200078ec0ff */
[----:B------:R-:W-:Y:S01]  /*0190*/  IMAD.SHL.U32 R7, R7, 0x4, RZ ;  /* 0x0000000407077824 */ /* 0x000fe200078e00ff */
[----:B------:R-:W-:Y:S02]  /*01a0*/  SHF.R.S32.HI R9, RZ, 0x1f, R6 ;  /* 0x0000001fff097819 */ /* 0x000fe40000011406 */
[----:B------:R-:W-:Y:S01]  /*01b0*/  SHF.R.U32.HI R11, RZ, 0x4, R15 ;  /* 0x00000004ff0b7819 */ /* 0x000fe2000001160f */
[----:B-1----:R-:W-:Y:S01]  /*01c0*/  IMAD.SHL.U32 R4, R0, 0x40, RZ ;  /* 0x0000004000047824 */ /* 0x002fe200078e00ff */
[----:B------:R-:W-:-:S02]  /*01d0*/  LEA.HI R10, R9, R6, RZ, 0x2 ;  /* 0x00000006090a7211 */ /* 0x000fc400078f10ff */
[----:B------:R-:W-:Y:S02]  /*01e0*/  SGXT.U32 R9, R11, 0x1 ;  /* 0x000000010b09781a */ /* 0x000fe40000000000 */
[----:B------:R-:W-:Y:S02]  /*01f0*/  LOP3.LUT R7, R4, R7, RZ, 0xfc, !PT ;  /* 0x0000000704077212 */ /* 0x000fe400078efcff */
[C---:B------:R-:W-:Y:S01]  /*0200*/  LOP3.LUT R11, R10.reuse, 0xfffffffc, RZ, 0xc0, !PT ;  /* 0xfffffffc0a0b7812 */ /* 0x040fe200078ec0ff */
[----:B------:R-:W-:Y:S01]  /*0210*/  IMAD.SHL.U32 R10, R10, 0x4, RZ ;  /* 0x000000040a0a7824 */ /* 0x000fe200078e00ff */
[----:B------:R-:W-:-:S03]  /*0220*/  LOP3.LUT R8, R8, R9, RZ, 0xfc, !PT ;  /* 0x0000000908087212 */ /* 0x000fc600078efcff */
[----:B------:R-:W-:Y:S01]  /*0230*/  IMAD.IADD R11, R6, 0x1, -R11 ;  /* 0x00000001060b7824 */ /* 0x000fe200078e0a0b */
[----:B------:R-:W-:Y:S01]  /*0240*/  ISETP.GE.AND P1, PT, R8, 0x4, PT ;  /* 0x000000040800780c */ /* 0x000fe20003f26270 */
[----:B---3--:R-:W-:Y:S01]  /*0250*/  UPRMT UR4, UR5, 0x654, UR4 ;  /* 0x0000065405047896 */ /* 0x008fe20008000004 */
[----:B------:R-:W-:Y:S01]  /*0260*/  LOP3.LUT R10, R10, 0xfffffff0, RZ, 0xc0, !PT ;  /* 0xfffffff00a0a7812 */ /* 0x000fe200078ec0ff */
[----:B------:R-:W-:Y:S01]  /*0270*/  IMAD R5, R8, 0x4, R11 ;  /* 0x0000000408057824 */ /* 0x000fe200078e020b */
[----:B------:R-:W-:Y:S01]  /*0280*/  ISETP.LT.AND P1, PT, R6, 0x10, !P1 ;  /* 0x000000100600780c */ /* 0x000fe20004f21270 */
[----:B------:R-:W-:Y:S02]  /*0290*/  IMAD.MOV.U32 R6, RZ, RZ, RZ ;  /* 0x000000ffff067224 */ /* 0x000fe400078e00ff */
[----:B------:R-:W-:Y:S01]  /*02a0*/  LEA R0, R0, UR4, 0x2 ;  /* 0x0000000400007c11 */ /* 0x000fe2000f8e10ff */
[----:B------:R-:W-:-:S04]  /*02b0*/  IMAD.IADD R5, R5, 0x1, R10 ;  /* 0x0000000105057824 */ /* 0x000fc800078e020a */
[----:B------:R-:W-:Y:S02]  /*02c0*/  IMAD.IADD R7, R0, 0x1, R7 ;  /* 0x0000000100077824 */ /* 0x000fe400078e0207 */
[----:B------:R-:W-:-:S03]  /*02d0*/  IMAD.WIDE R2, R5, 0x4, R2 ;  /* 0x0000000405027825 */ /* 0x000fc600078e0202 */
[----:B--2---:R-:W-:Y:S01]  /*02e0*/  STS [R7], R12 ;  /* 0x0000000c07007388 */ /* 0x004fe20000000800 */
[----:B------:R-:W-:Y:S06]  /*02f0*/  BAR.SYNC.DEFER_BLOCKING 0x0 ;  /* 0x0000000000007b1d */ /* 0x000fec0000010000 */
[----:B------:R1:W2:Y:S01]  /*0300*/  @P1 LDG.E.EL R6, desc[UR6][R2.64] ;  /* 0x0000000602061981 */ /* 0x0002a2000c2e1900 */
[----:B------:R-:W-:Y:S02]  /*0310*/  SHF.R.U32.HI R0, RZ, 0x2, R15 ;  /* 0x00000002ff007819 */ /* 0x000fe4000001160f */
[----:B------:R-:W-:-:S02]  /*0320*/  ISETP.EQ.AND P1, PT, R11, R8, PT ;  /* 0x000000080b00720c */ /* 0x000fc40003f22270 */
[----:B------:R-:W-:Y:S02]  /*0330*/  LOP3.LUT R4, R0, 0x4, RZ, 0xc0, !PT ;  /* 0x0000000400047812 */ /* 0x000fe400078ec0ff */
[----:B------:R-:W-:-:S03]  /*0340*/  LOP3.LUT R0, R15, 0x1f, RZ, 0xc0, !PT ;  /* 0x0000001f0f007812 */ /* 0x000fc600078ec0ff */
[----:B------:R-:W-:Y:S02]  /*0350*/  VIADD R5, R4, UR4 ;  /* 0x0000000404057c36 */ /* 0x000fe40008000000 */
[----:B------:R-:W-:Y:S02]  /*0360*/  IMAD.SHL.U32 R4, R15, 0x2, RZ ;  /* 0x000000020f047824 */ /* 0x000fe400078e00ff */
[----:B------:R-:W-:-:S03]  /*0370*/  IMAD R5, R0, 0x4, R5 ;  /* 0x0000000400057824 */ /* 0x000fc600078e0205 */
[C---:B------:R-:W-:Y:S02]  /*0380*/  LOP3.LUT R10, R4.reuse, 0x1e, RZ, 0xc0, !PT ;  /* 0x0000001e040a7812 */ /* 0x040fe400078ec0ff */
[----:B------:R-:W-:Y:S01]  /*0390*/  LOP3.LUT R9, R9, 0x1e, R4, 0xf8, !PT ;  /* 0x0000001e09097812 */ /* 0x000fe200078ef804 */
[----:B------:R-:W2:Y:S01]  /*03a0*/  LDS R5, [R5] ;  /* 0x0000000005057984 */ /* 0x000ea20000000800 */
[----:B-1----:R-:W-:Y:S02]  /*03b0*/  LOP3.LUT R2, R4, 0x3c, RZ, 0xc0, !PT ;  /* 0x0000003c04027812 */ /* 0x002fe400078ec0ff */
[----:B------:R-:W-:Y:S02]  /*03c0*/  LEA R10, R10, UR4, 0x1 ;  /* 0x000000040a0a7c11 */ /* 0x000fe4000f8e08ff */
[----:B------:R-:W-:Y:S01]  /*03d0*/  SEL R4, RZ, 0x3f800000, !P1 ;  /* 0x3f800000ff047807 */ /* 0x000fe20004800000 */
[----:B------:R-:W-:Y:S02]  /*03e0*/  VIADD R3, R2, UR4 ;  /* 0x0000000402037c36 */ /* 0x000fe40008000000 */
[----:B------:R-:W-:-:S02]  /*03f0*/  IMAD R10, R9, 0x4, R10 ;  /* 0x00000004090a7824 */ /* 0x000fc400078e020a */
[----:B------:R-:W-:Y:S01]  /*0400*/  IMAD R0, R0, 0x4, R3 ;  /* 0x0000000400007824 */ /* 0x000fe200078e0203 */
[----:B------:R-:W-:Y:S08]  /*0410*/  BAR.SYNC.DEFER_BLOCKING 0x0 ;  /* 0x0000000000007b1d */ /* 0x000ff00000010000 */
[----:B------:R-:W1:Y:S02]  /*0420*/  LDC.64 R2, c[0x0][0x218] ;  /* 0x00008600ff027b82 */ /* 0x000e640000000a00 */
[----:B-1----:R-:W-:-:S04]  /*0430*/  IMAD.WIDE R2, R13, 0x4, R2 ;  /* 0x000000040d027825 */ /* 0x002fc800078e0202 */
[----:B--2---:R-:W-:-:S04]  /*0440*/  FADD R7, R5, -R6 ;  /* 0x8000000605077221 */ /* 0x004fc80000000000 */
[C-C-:B------:R-:W-:Y:S01]  /*0450*/  FADD R5, R4.reuse, R7.reuse ;  /* 0x0000000704057221 */ /* 0x140fe20000000000 */
[----:B------:R-:W-:-:S04]  /*0460*/  FADD R7, R4, -R7 ;  /* 0x8000000704077221 */ /* 0x000fc80000000000 */
[----:B------:R-:W-:Y:S01]  /*0470*/  STS [R10], R5 ;  /* 0x000000050a007388 */ /* 0x000fe20000000800 */
[----:B------:R-:W-:Y:S06]  /*0480*/  BAR.SYNC.DEFER_BLOCKING 0x0 ;  /* 0x0000000000007b1d */ /* 0x000fec0000010000 */
[----:B------:R-:W1:Y:S04]  /*0490*/  LDS R9, [R0] ;  /* 0x0000000000097984 */ /* 0x000e680000000800 */
[----:B-1----:R1:W-:Y:S01]  /*04a0*/  @P0 STG.E desc[UR6][R2.64], R9 ;  /* 0x0000000902000986 */ /* 0x0023e2000c101906 */
[----:B------:R-:W-:Y:S06]  /*04b0*/  BAR.SYNC.DEFER_BLOCKING 0x0 ;  /* 0x0000000000007b1d */ /* 0x000fec0000010000 */
[----:B------:R1:W-:Y:S02]  /*04c0*/  STS [R10], R7 ;  /* 0x000000070a007388 */ /* 0x0003e40000000800 */
[----:B------:R-:W-:Y:S06]  /*04d0*/  BAR.SYNC.DEFER_BLOCKING 0x0 ;  /* 0x0000000000007b1d */ /* 0x000fec0000010000 */
[----:B-1----:R-:W-:Y:S05]  /*04e0*/  @!P0 EXIT ;  /* 0x000000000000894d */ /* 0x002fea0003800000 */
[----:B------:R-:W0:Y:S01]  /*04f0*/  LDS R5, [R0] ;  /* 0x0000000000057984 */ /* 0x000e220000000800 */
[----:B------:R-:W1:Y:S02]  /*0500*/  LDC.64 R2, c[0x0][0x220] ;  /* 0x00008800ff027b82 */ /* 0x000e640000000a00 */
[----:B-1----:R-:W-:-:S05]  /*0510*/  IMAD.WIDE R2, R13, 0x4, R2 ;  /* 0x000000040d027825 */ /* 0x002fca00078e0202 */
[----:B0-----:R-:W-:Y:S01]  /*0520*/  STG.E desc[UR6][R2.64], R5 ;  /* 0x0000000502007986 */ /* 0x001fe2000c101906 */
[----:B------:R-:W-:Y:S05]  /*0530*/  EXIT ;  /* 0x000000000000794d */ /* 0x000fea0003800000 */
.L_x_0:
[----:B------:R-:W-:-:S00]  /*0540*/  BRA `(.L_x_0) ;  /* 0xfffffffc00fc7947 */ /* 0x000fc0000383ffff */
[----:B------:R-:W-:-:S00]  /*0550*/  NOP ;  /* 0x0000000000007918 */ /* 0x000fc00000000000 */
        /* <DEDUP_REMOVED lines=10> */
.L_x_1:


//--------------------- .nv.shared.triton_poi_fused_add_eye_sub_0 --------------------------
	.section	.nv.shared.triton_poi_fused_add_eye_sub_0,"aw",@nobits
	.sectionflags	@""
	.align	16
	.zero		1024


//--------------------- .nv.constant0.triton_poi_fused_add_eye_sub_0 --------------------------
	.section	.nv.constant0.triton_poi_fused_add_eye_sub_0,"a",@progbits
	.sectionflags	@""
	.align	4
.nv.constant0.triton_poi_fused_add_eye_sub_0:
	.zero		560
